//
// Generated by NVIDIA NVVM Compiler
//
// Compiler Build ID: CL-36424714
// Cuda compilation tools, release 13.0, V13.0.88
// Based on NVVM 20.0.0
//

.version 9.0
.target sm_100
.address_size 64

	// .globl	_Z14writeGlobalIdsPii

.visible .entry _Z14writeGlobalIdsPii(
	.param .u64 .ptr .align 1 _Z14writeGlobalIdsPii_param_0,
	.param .u32 _Z14writeGlobalIdsPii_param_1
)
{
	.reg .pred 	%p<2>;
	.reg .b32 	%r<6>;
	.reg .b64 	%rd<5>;

	ld.param.u64 	%rd1, [_Z14writeGlobalIdsPii_param_0];
	ld.param.u32 	%r2, [_Z14writeGlobalIdsPii_param_1];
	mov.u32 	%r3, %ctaid.x;
	mov.u32 	%r4, %ntid.x;
	mov.u32 	%r5, %tid.x;
	mad.lo.s32 	%r1, %r3, %r4, %r5;
	setp.ge.s32 	%p1, %r1, %r2;
	@%p1 bra 	$L__BB0_2;
	cvta.to.global.u64 	%rd2, %rd1;
	mul.wide.s32 	%rd3, %r1, 4;
	add.s64 	%rd4, %rd2, %rd3;
	st.global.u32 	[%rd4], %r1;
$L__BB0_2:
	ret;

}


// ===== COMPILED SASS (sm_100) =====

	.target	sm_100

	.elftype	@"ET_EXEC"


//--------------------- .note.nv.tkinfo           --------------------------
	.section	.note.nv.tkinfo,"",@"SHT_NOTE"
	.sectionflags	@"SHF_NOTE_NV_TKINFO"
	.tkinfo
        /*0018*/ 	.word	0x00000002
        /*0030*/ 	.string	""
        /*0030*/ 	.string	"ptxas"
        /*0030*/ 	.string	"Cuda compilation tools, release 13.0, V13.0.88"
        /*0030*/ 	.string	"Build cuda_13.0.r13.0/compiler.36424714_0"
        /*0030*/ 	.string	"-arch sm_100 -m 64 "



//--------------------- .note.nv.cuinfo           --------------------------
	.section	.note.nv.cuinfo,"",@"SHT_NOTE"
	.sectionflags	@"SHF_NOTE_NV_CUINFO"
        /*0018*/ 	.short	0x0002
        /*001a*/ 	.short	0x0064
        /*001c*/ 	.short	0x0082
	.zero		2


//--------------------- .nv.info                  --------------------------
	.section	.nv.info,"",@"SHT_CUDA_INFO"
	.align	4


	//----- nvinfo : EIATTR_REGCOUNT
	.align		4
        /*0000*/ 	.byte	0x04, 0x2f
        /*0002*/ 	.short	(.L_1 - .L_0)
	.align		4
.L_0:
        /*0004*/ 	.word	index@(_Z14writeGlobalIdsPii)
        /*0008*/ 	.word	0x00000008


	//----- nvinfo : EIATTR_FRAME_SIZE
	.align		4
.L_1:
        /*000c*/ 	.byte	0x04, 0x11
        /*000e*/ 	.short	(.L_3 - .L_2)
	.align		4
.L_2:
        /*0010*/ 	.word	index@(_Z14writeGlobalIdsPii)
        /*0014*/ 	.word	0x00000000


	//----- nvinfo : EIATTR_MIN_STACK_SIZE
	.align		4
.L_3:
        /*0018*/ 	.byte	0x04, 0x12
        /*001a*/ 	.short	(.L_5 - .L_4)
	.align		4
.L_4:
        /*001c*/ 	.word	index@(_Z14writeGlobalIdsPii)
        /*0020*/ 	.word	0x00000000
.L_5:


//--------------------- .nv.compat                --------------------------
	.section	.nv.compat,"",@"SHT_CUDA_COMPAT_INFO"
	.align	4
        /*0000*/ 	.byte	0x02, 0x09, 0x00, 0x00, 0x02, 0x02, 0x01, 0x00, 0x02, 0x05, 0x05, 0x00, 0x03, 0x07, 0x01, 0x01
        /*0010*/ 	.byte	0x02, 0x03, 0x00, 0x00, 0x02, 0x06, 0x01, 0x00, 0x04, 0x0b, 0x08, 0x00, 0x09, 0x00, 0x00, 0x00
        /*0020*/ 	.byte	0x00, 0x00, 0x00, 0x00


//--------------------- .nv.info._Z14writeGlobalIdsPii --------------------------
	.section	.nv.info._Z14writeGlobalIdsPii,"",@"SHT_CUDA_INFO"
	.sectionflags	@""
	.align	4


	//----- nvinfo : EIATTR_CUDA_API_VERSION
	.align		4
        /*0000*/ 	.byte	0x04, 0x37
        /*0002*/ 	.short	(.L_7 - .L_6)
.L_6:
        /*0004*/ 	.word	0x00000082


	//----- nvinfo : EIATTR_KPARAM_INFO
	.align		4
.L_7:
        /*0008*/ 	.byte	0x04, 0x17
        /*000a*/ 	.short	(.L_9 - .L_8)
.L_8:
        /*000c*/ 	.word	0x00000000
        /*0010*/ 	.short	0x0001
        /*0012*/ 	.short	0x0008
        /*0014*/ 	.byte	0x00, 0xf0, 0x11, 0x00


	//----- nvinfo : EIATTR_KPARAM_INFO
	.align		4
.L_9:
        /*0018*/ 	.byte	0x04, 0x17
        /*001a*/ 	.short	(.L_11 - .L_10)
.L_10:
        /*001c*/ 	.word	0x00000000
        /*0020*/ 	.short	0x0000
        /*0022*/ 	.short	0x0000
        /*0024*/ 	.byte	0x00, 0xf5, 0x21, 0x00


	//----- nvinfo : EIATTR_SPARSE_MMA_MASK
	.align		4
.L_11:
        /*0028*/ 	.byte	0x03, 0x50
        /*002a*/ 	.short	0x0000


	//----- nvinfo : EIATTR_MAXREG_COUNT
	.align		4
        /*002c*/ 	.byte	0x03, 0x1b
        /*002e*/ 	.short	0x00ff


	//----- nvinfo : EIATTR_MERCURY_ISA_VERSION
	.align		4
        /*0030*/ 	.byte	0x03, 0x5f
        /*0032*/ 	.short	0x0101


	//----- nvinfo : EIATTR_VRC_CTA_INIT_COUNT
	.align		4
        /*0034*/ 	.byte	0x02, 0x4a
	.zero		1
	.zero		1


	//----- nvinfo : EIATTR_EXIT_INSTR_OFFSETS
	.align		4
        /*0038*/ 	.byte	0x04, 0x1c
        /*003a*/ 	.short	(.L_13 - .L_12)


	//   ....[0]....
.L_12:
        /*003c*/ 	.word	0x00000070


	//   ....[1]....
        /*0040*/ 	.word	0x000000c0


	//----- nvinfo : EIATTR_CBANK_PARAM_SIZE
	.align		4
.L_13:
        /*0044*/ 	.byte	0x03, 0x19
        /*0046*/ 	.short	0x000c


	//----- nvinfo : EIATTR_PARAM_CBANK
	.align		4
        /*0048*/ 	.byte	0x04, 0x0a
        /*004a*/ 	.short	(.L_15 - .L_14)
	.align		4
.L_14:
        /*004c*/ 	.word	index@(.nv.constant0._Z14writeGlobalIdsPii)
        /*0050*/ 	.short	0x0380
        /*0052*/ 	.short	0x000c


	//----- nvinfo : EIATTR_SW_WAR
	.align		4
.L_15:
        /*0054*/ 	.byte	0x04, 0x36
        /*0056*/ 	.short	(.L_17 - .L_16)
.L_16:
        /*0058*/ 	.word	0x00000008
.L_17:


//--------------------- .nv.callgraph             --------------------------
	.section	.nv.callgraph,"",@"SHT_CUDA_CALLGRAPH"
	.align	4
	.sectionentsize	8
	.align		4
        /*0000*/ 	.word	0x00000000
	.align		4
        /*0004*/ 	.word	0xffffffff
	.align		4
        /*0008*/ 	.word	0x00000000
	.align		4
        /*000c*/ 	.word	0xfffffffe
	.align		4
        /*0010*/ 	.word	0x00000000
	.align		4
        /*0014*/ 	.word	0xfffffffd
	.align		4
        /*0018*/ 	.word	0x00000000
	.align		4
        /*001c*/ 	.word	0xfffffffc


//--------------------- .text._Z14writeGlobalIdsPii --------------------------
	.section	.text._Z14writeGlobalIdsPii,"ax",@progbits
	.align	128
        .global         _Z14writeGlobalIdsPii
        .type           _Z14writeGlobalIdsPii,@function
        .size           _Z14writeGlobalIdsPii,(.L_x_1 - _Z14writeGlobalIdsPii)
        .other          _Z14writeGlobalIdsPii,@"STO_CUDA_ENTRY STV_DEFAULT"
_Z14writeGlobalIdsPii:
.text._Z14writeGlobalIdsPii:
[----:B------:R-:W-:Y:S01]  /*0000*/  LDC R1, c[0x0][0x37c] ;  /* 0x0000df00ff017b82 */ /* 0x000fe20000000800 */
[----:B------:R-:W0:Y:S07]  /*0010*/  S2R R0, SR_TID.X ;  /* 0x0000000000007919 */ /* 0x000e2e0000002100 */
[----:B------:R-:W0:Y:S01]  /*0020*/  S2UR UR4, SR_CTAID.X ;  /* 0x00000000000479c3 */ /* 0x000e220000002500 */
[----:B------:R-:W1:Y:S07]  /*0030*/  LDCU UR5, c[0x0][0x388] ;  /* 0x00007100ff0577ac */ /* 0x000e6e0008000800 */
[----:B------:R-:W0:Y:S02]  /*0040*/  LDC R5, c[0x0][0x360] ;  /* 0x0000d800ff057b82 */ /* 0x000e240000000800 */
[----:B0-----:R-:W-:-:S05]  /*0050*/  IMAD R5, R5, UR4, R0 ;  /* 0x0000000405057c24 */ /* 0x001fca000f8e0200 */
[----:B-1----:R-:W-:-:S13]  /*0060*/  ISETP.GE.AND P0, PT, R5, UR5, PT ;  /* 0x0000000505007c0c */ /* 0x002fda000bf06270 */
[----:B------:R-:W-:Y:S05]  /*0070*/  @P0 EXIT ;  /* 0x000000000000094d */ /* 0x000fea0003800000 */
[----:B------:R-:W0:Y:S01]  /*0080*/  LDC.64 R2, c[0x0][0x380] ;  /* 0x0000e000ff027b82 */ /* 0x000e220000000a00 */
[----:B------:R-:W1:Y:S01]  /*0090*/  LDCU.64 UR4, c[0x0][0x358] ;  /* 0x00006b00ff0477ac */ /* 0x000e620008000a00 */
[----:B0-----:R-:W-:-:S05]  /*00a0*/  IMAD.WIDE R2, R5, 0x4, R2 ;  /* 0x0000000405027825 */ /* 0x001fca00078e0202 */
[----:B-1----:R-:W-:Y:S01]  /*00b0*/  STG.E desc[UR4][R2.64], R5 ;  /* 0x0000000502007986 */ /* 0x002fe2000c101904 */
[----:B------:R-:W-:Y:S05]  /*00c0*/  EXIT ;  /* 0x000000000000794d */ /* 0x000fea0003800000 */
.L_x_0:
[----:B------:R-:W-:-:S00]  /*00d0*/  BRA `(.L_x_0) ;  /* 0xfffffffc00fc7947 */ /* 0x000fc0000383ffff */
[----:B------:R-:W-:-:S00]  /*00e0*/  NOP ;  /* 0x0000000000007918 */ /* 0x000fc00000000000 */
        /* <DEDUP_REMOVED lines=9> */
.L_x_1:


//--------------------- .nv.shared.reserved.0     --------------------------
	.section	.nv.shared.reserved.0,"aw",@nobits
	.weak		__nv_reservedSMEM_offset_0_alias
	.size		__nv_reservedSMEM_offset_0_alias, 0, 64
	.other		__nv_reservedSMEM_offset_0_alias,@"STO_CUDA_RESERVED_SHARED STV_DEFAULT"
__nv_reservedSMEM_offset_0_alias:
	.zero		0
	.zero		64


//--------------------- .nv.constant0._Z14writeGlobalIdsPii --------------------------
	.section	.nv.constant0._Z14writeGlobalIdsPii,"a",@progbits
	.sectionflags	@""
	.align	4
.nv.constant0._Z14writeGlobalIdsPii:
	.zero		908


//--------------------- SYMBOLS --------------------------

	.type		.nv.reservedSmem.offset0,@object
	.size		.nv.reservedSmem.offset0,0x4
